//
// Generated by NVIDIA NVVM Compiler
//
// Compiler Build ID: CL-36424714
// Cuda compilation tools, release 13.0, V13.0.88
// Based on NVVM 20.0.0
//

.version 9.0
.target sm_100
.address_size 64

	// .globl	_Z28forward_avgpool_layer_kerneliiiiPfS_

.visible .entry _Z28forward_avgpool_layer_kerneliiiiPfS_(
	.param .u32 _Z28forward_avgpool_layer_kerneliiiiPfS__param_0,
	.param .u32 _Z28forward_avgpool_layer_kerneliiiiPfS__param_1,
	.param .u32 _Z28forward_avgpool_layer_kerneliiiiPfS__param_2,
	.param .u32 _Z28forward_avgpool_layer_kerneliiiiPfS__param_3,
	.param .u64 .ptr .align 1 _Z28forward_avgpool_layer_kerneliiiiPfS__param_4,
	.param .u64 .ptr .align 1 _Z28forward_avgpool_layer_kerneliiiiPfS__param_5
)
{
	.reg .pred 	%p<11>;
	.reg .b32 	%r<44>;
	.reg .b32 	%f<76>;
	.reg .b64 	%rd<16>;

	ld.param.u32 	%r26, [_Z28forward_avgpool_layer_kerneliiiiPfS__param_0];
	ld.param.u32 	%r24, [_Z28forward_avgpool_layer_kerneliiiiPfS__param_1];
	ld.param.u32 	%r25, [_Z28forward_avgpool_layer_kerneliiiiPfS__param_2];
	ld.param.u64 	%rd5, [_Z28forward_avgpool_layer_kerneliiiiPfS__param_4];
	ld.param.u64 	%rd4, [_Z28forward_avgpool_layer_kerneliiiiPfS__param_5];
	cvta.to.global.u64 	%rd1, %rd5;
	mov.u32 	%r27, %ctaid.x;
	mov.u32 	%r28, %ctaid.y;
	mov.u32 	%r29, %nctaid.x;
	mad.lo.s32 	%r30, %r28, %r29, %r27;
	mov.u32 	%r31, %ntid.x;
	mov.u32 	%r32, %tid.x;
	mad.lo.s32 	%r1, %r30, %r31, %r32;
	setp.ge.s32 	%p1, %r1, %r26;
	@%p1 bra 	$L__BB0_15;
	cvta.to.global.u64 	%rd6, %rd4;
	mul.wide.s32 	%rd7, %r1, 4;
	add.s64 	%rd2, %rd6, %rd7;
	mov.b32 	%r33, 0;
	st.global.u32 	[%rd2], %r33;
	mul.lo.s32 	%r2, %r25, %r24;
	setp.lt.s32 	%p2, %r2, 1;
	mov.f32 	%f75, 0f00000000;
	@%p2 bra 	$L__BB0_14;
	mul.lo.s32 	%r3, %r1, %r2;
	and.b32  	%r4, %r2, 15;
	setp.lt.u32 	%p3, %r2, 16;
	mov.b32 	%r40, 0;
	mov.f32 	%f75, 0f00000000;
	@%p3 bra 	$L__BB0_5;
	and.b32  	%r40, %r2, 2147483632;
	neg.s32 	%r38, %r40;
	add.s64 	%rd3, %rd1, 32;
	mov.f32 	%f75, 0f00000000;
	mov.u32 	%r37, %r3;
$L__BB0_4:
	.pragma "nounroll";
	mul.wide.s32 	%rd8, %r37, 4;
	add.s64 	%rd9, %rd3, %rd8;
	ld.global.f32 	%f14, [%rd9+-32];
	add.f32 	%f15, %f14, %f75;
	st.global.f32 	[%rd2], %f15;
	ld.global.f32 	%f16, [%rd9+-28];
	add.f32 	%f17, %f16, %f15;
	st.global.f32 	[%rd2], %f17;
	ld.global.f32 	%f18, [%rd9+-24];
	add.f32 	%f19, %f18, %f17;
	st.global.f32 	[%rd2], %f19;
	ld.global.f32 	%f20, [%rd9+-20];
	add.f32 	%f21, %f20, %f19;
	st.global.f32 	[%rd2], %f21;
	ld.global.f32 	%f22, [%rd9+-16];
	add.f32 	%f23, %f22, %f21;
	st.global.f32 	[%rd2], %f23;
	ld.global.f32 	%f24, [%rd9+-12];
	add.f32 	%f25, %f24, %f23;
	st.global.f32 	[%rd2], %f25;
	ld.global.f32 	%f26, [%rd9+-8];
	add.f32 	%f27, %f26, %f25;
	st.global.f32 	[%rd2], %f27;
	ld.global.f32 	%f28, [%rd9+-4];
	add.f32 	%f29, %f28, %f27;
	st.global.f32 	[%rd2], %f29;
	ld.global.f32 	%f30, [%rd9];
	add.f32 	%f31, %f30, %f29;
	st.global.f32 	[%rd2], %f31;
	ld.global.f32 	%f32, [%rd9+4];
	add.f32 	%f33, %f32, %f31;
	st.global.f32 	[%rd2], %f33;
	ld.global.f32 	%f34, [%rd9+8];
	add.f32 	%f35, %f34, %f33;
	st.global.f32 	[%rd2], %f35;
	ld.global.f32 	%f36, [%rd9+12];
	add.f32 	%f37, %f36, %f35;
	st.global.f32 	[%rd2], %f37;
	ld.global.f32 	%f38, [%rd9+16];
	add.f32 	%f39, %f38, %f37;
	st.global.f32 	[%rd2], %f39;
	ld.global.f32 	%f40, [%rd9+20];
	add.f32 	%f41, %f40, %f39;
	st.global.f32 	[%rd2], %f41;
	ld.global.f32 	%f42, [%rd9+24];
	add.f32 	%f43, %f42, %f41;
	st.global.f32 	[%rd2], %f43;
	ld.global.f32 	%f44, [%rd9+28];
	add.f32 	%f75, %f44, %f43;
	st.global.f32 	[%rd2], %f75;
	add.s32 	%r38, %r38, 16;
	add.s32 	%r37, %r37, 16;
	setp.ne.s32 	%p4, %r38, 0;
	@%p4 bra 	$L__BB0_4;
$L__BB0_5:
	setp.eq.s32 	%p5, %r4, 0;
	@%p5 bra 	$L__BB0_14;
	and.b32  	%r12, %r2, 7;
	setp.lt.u32 	%p6, %r4, 8;
	@%p6 bra 	$L__BB0_8;
	add.s32 	%r35, %r40, %r3;
	mul.wide.s32 	%rd10, %r35, 4;
	add.s64 	%rd11, %rd1, %rd10;
	ld.global.f32 	%f45, [%rd11];
	add.f32 	%f46, %f45, %f75;
	st.global.f32 	[%rd2], %f46;
	ld.global.f32 	%f47, [%rd11+4];
	add.f32 	%f48, %f47, %f46;
	st.global.f32 	[%rd2], %f48;
	ld.global.f32 	%f49, [%rd11+8];
	add.f32 	%f50, %f49, %f48;
	st.global.f32 	[%rd2], %f50;
	ld.global.f32 	%f51, [%rd11+12];
	add.f32 	%f52, %f51, %f50;
	st.global.f32 	[%rd2], %f52;
	ld.global.f32 	%f53, [%rd11+16];
	add.f32 	%f54, %f53, %f52;
	st.global.f32 	[%rd2], %f54;
	ld.global.f32 	%f55, [%rd11+20];
	add.f32 	%f56, %f55, %f54;
	st.global.f32 	[%rd2], %f56;
	ld.global.f32 	%f57, [%rd11+24];
	add.f32 	%f58, %f57, %f56;
	st.global.f32 	[%rd2], %f58;
	ld.global.f32 	%f59, [%rd11+28];
	add.f32 	%f75, %f59, %f58;
	st.global.f32 	[%rd2], %f75;
	add.s32 	%r40, %r40, 8;
$L__BB0_8:
	setp.eq.s32 	%p7, %r12, 0;
	@%p7 bra 	$L__BB0_14;
	and.b32  	%r15, %r2, 3;
	setp.lt.u32 	%p8, %r12, 4;
	@%p8 bra 	$L__BB0_11;
	add.s32 	%r36, %r40, %r3;
	mul.wide.s32 	%rd12, %r36, 4;
	add.s64 	%rd13, %rd1, %rd12;
	ld.global.f32 	%f60, [%rd13];
	add.f32 	%f61, %f60, %f75;
	st.global.f32 	[%rd2], %f61;
	ld.global.f32 	%f62, [%rd13+4];
	add.f32 	%f63, %f62, %f61;
	st.global.f32 	[%rd2], %f63;
	ld.global.f32 	%f64, [%rd13+8];
	add.f32 	%f65, %f64, %f63;
	st.global.f32 	[%rd2], %f65;
	ld.global.f32 	%f66, [%rd13+12];
	add.f32 	%f75, %f66, %f65;
	st.global.f32 	[%rd2], %f75;
	add.s32 	%r40, %r40, 4;
$L__BB0_11:
	setp.eq.s32 	%p9, %r15, 0;
	@%p9 bra 	$L__BB0_14;
	add.s32 	%r43, %r40, %r3;
	neg.s32 	%r42, %r15;
$L__BB0_13:
	.pragma "nounroll";
	mul.wide.s32 	%rd14, %r43, 4;
	add.s64 	%rd15, %rd1, %rd14;
	ld.global.f32 	%f67, [%rd15];
	add.f32 	%f75, %f67, %f75;
	st.global.f32 	[%rd2], %f75;
	add.s32 	%r43, %r43, 1;
	add.s32 	%r42, %r42, 1;
	setp.ne.s32 	%p10, %r42, 0;
	@%p10 bra 	$L__BB0_13;
$L__BB0_14:
	cvt.rn.f32.s32 	%f68, %r2;
	div.rn.f32 	%f69, %f75, %f68;
	st.global.f32 	[%rd2], %f69;
$L__BB0_15:
	ret;

}


// ===== COMPILED SASS (sm_100) =====

	.target	sm_100

	.elftype	@"ET_EXEC"


//--------------------- .note.nv.tkinfo           --------------------------
	.section	.note.nv.tkinfo,"",@"SHT_NOTE"
	.sectionflags	@"SHF_NOTE_NV_TKINFO"
	.tkinfo
        /*0018*/ 	.word	0x00000002
        /*0030*/ 	.string	""
        /*0030*/ 	.string	"ptxas"
        /*0030*/ 	.string	"Cuda compilation tools, release 13.0, V13.0.88"
        /*0030*/ 	.string	"Build cuda_13.0.r13.0/compiler.36424714_0"
        /*0030*/ 	.string	"-arch sm_100 -m 64 "



//--------------------- .note.nv.cuinfo           --------------------------
	.section	.note.nv.cuinfo,"",@"SHT_NOTE"
	.sectionflags	@"SHF_NOTE_NV_CUINFO"
        /*0018*/ 	.short	0x0002
        /*001a*/ 	.short	0x0064
        /*001c*/ 	.short	0x0082
	.zero		2


//--------------------- .nv.info                  --------------------------
	.section	.nv.info,"",@"SHT_CUDA_INFO"
	.align	4


	//----- nvinfo : EIATTR_REGCOUNT
	.align		4
        /*0000*/ 	.byte	0x04, 0x2f
        /*0002*/ 	.short	(.L_1 - .L_0)
	.align		4
.L_0:
        /*0004*/ 	.word	index@(_Z28forward_avgpool_layer_kerneliiiiPfS_)
        /*0008*/ 	.word	0x00000012


	//----- nvinfo : EIATTR_FRAME_SIZE
	.align		4
.L_1:
        /*000c*/ 	.byte	0x04, 0x11
        /*000e*/ 	.short	(.L_3 - .L_2)
	.align		4
.L_2:
        /*0010*/ 	.word	index@($__internal_0_$__cuda_sm3x_div_rn_noftz_f32_slowpath)
        /*0014*/ 	.word	0x00000000


	//----- nvinfo : EIATTR_FRAME_SIZE
	.align		4
.L_3:
        /*0018*/ 	.byte	0x04, 0x11
        /*001a*/ 	.short	(.L_5 - .L_4)
	.align		4
.L_4:
        /*001c*/ 	.word	index@(_Z28forward_avgpool_layer_kerneliiiiPfS_)
        /*0020*/ 	.word	0x00000000


	//----- nvinfo : EIATTR_MIN_STACK_SIZE
	.align		4
.L_5:
        /*0024*/ 	.byte	0x04, 0x12
        /*0026*/ 	.short	(.L_7 - .L_6)
	.align		4
.L_6:
        /*0028*/ 	.word	index@(_Z28forward_avgpool_layer_kerneliiiiPfS_)
        /*002c*/ 	.word	0x00000000
.L_7:


//--------------------- .nv.compat                --------------------------
	.section	.nv.compat,"",@"SHT_CUDA_COMPAT_INFO"
	.align	4
        /*0000*/ 	.byte	0x02, 0x09, 0x00, 0x00, 0x02, 0x02, 0x01, 0x00, 0x02, 0x05, 0x05, 0x00, 0x03, 0x07, 0x01, 0x01
        /*0010*/ 	.byte	0x02, 0x03, 0x00, 0x00, 0x02, 0x06, 0x01, 0x00, 0x04, 0x0b, 0x08, 0x00, 0x01, 0x00, 0x00, 0x00
        /*0020*/ 	.byte	0x00, 0x00, 0x00, 0x00


//--------------------- .nv.info._Z28forward_avgpool_layer_kerneliiiiPfS_ --------------------------
	.section	.nv.info._Z28forward_avgpool_layer_kerneliiiiPfS_,"",@"SHT_CUDA_INFO"
	.sectionflags	@""
	.align	4


	//----- nvinfo : EIATTR_CUDA_API_VERSION
	.align		4
        /*0000*/ 	.byte	0x04, 0x37
        /*0002*/ 	.short	(.L_9 - .L_8)
.L_8:
        /*0004*/ 	.word	0x00000082


	//----- nvinfo : EIATTR_KPARAM_INFO
	.align		4
.L_9:
        /*0008*/ 	.byte	0x04, 0x17
        /*000a*/ 	.short	(.L_11 - .L_10)
.L_10:
        /*000c*/ 	.word	0x00000000
        /*0010*/ 	.short	0x0005
        /*0012*/ 	.short	0x0018
        /*0014*/ 	.byte	0x00, 0xf5, 0x21, 0x00


	//----- nvinfo : EIATTR_KPARAM_INFO
	.align		4
.L_11:
        /*0018*/ 	.byte	0x04, 0x17
        /*001a*/ 	.short	(.L_13 - .L_12)
.L_12:
        /*001c*/ 	.word	0x00000000
        /*0020*/ 	.short	0x0004
        /*0022*/ 	.short	0x0010
        /*0024*/ 	.byte	0x00, 0xf5, 0x21, 0x00


	//----- nvinfo : EIATTR_KPARAM_INFO
	.align		4
.L_13:
        /*0028*/ 	.byte	0x04, 0x17
        /*002a*/ 	.short	(.L_15 - .L_14)
.L_14:
        /*002c*/ 	.word	0x00000000
        /*0030*/ 	.short	0x0003
        /*0032*/ 	.short	0x000c
        /*0034*/ 	.byte	0x00, 0xf0, 0x11, 0x00


	//----- nvinfo : EIATTR_KPARAM_INFO
	.align		4
.L_15:
        /*0038*/ 	.byte	0x04, 0x17
        /*003a*/ 	.short	(.L_17 - .L_16)
.L_16:
        /*003c*/ 	.word	0x00000000
        /*0040*/ 	.short	0x0002
        /*0042*/ 	.short	0x0008
        /*0044*/ 	.byte	0x00, 0xf0, 0x11, 0x00


	//----- nvinfo : EIATTR_KPARAM_INFO
	.align		4
.L_17:
        /*0048*/ 	.byte	0x04, 0x17
        /*004a*/ 	.short	(.L_19 - .L_18)
.L_18:
        /*004c*/ 	.word	0x00000000
        /*0050*/ 	.short	0x0001
        /*0052*/ 	.short	0x0004
        /*0054*/ 	.byte	0x00, 0xf0, 0x11, 0x00


	//----- nvinfo : EIATTR_KPARAM_INFO
	.align		4
.L_19:
        /*0058*/ 	.byte	0x04, 0x17
        /*005a*/ 	.short	(.L_21 - .L_20)
.L_20:
        /*005c*/ 	.word	0x00000000
        /*0060*/ 	.short	0x0000
        /*0062*/ 	.short	0x0000
        /*0064*/ 	.byte	0x00, 0xf0, 0x11, 0x00


	//----- nvinfo : EIATTR_SPARSE_MMA_MASK
	.align		4
.L_21:
        /*0068*/ 	.byte	0x03, 0x50
        /*006a*/ 	.short	0x0000


	//----- nvinfo : EIATTR_MAXREG_COUNT
	.align		4
        /*006c*/ 	.byte	0x03, 0x1b
        /*006e*/ 	.short	0x00ff


	//----- nvinfo : EIATTR_MERCURY_ISA_VERSION
	.align		4
        /*0070*/ 	.byte	0x03, 0x5f
        /*0072*/ 	.short	0x0101


	//----- nvinfo : EIATTR_VRC_CTA_INIT_COUNT
	.align		4
        /*0074*/ 	.byte	0x02, 0x4a
	.zero		1
	.zero		1


	//----- nvinfo : EIATTR_EXIT_INSTR_OFFSETS
	.align		4
        /*0078*/ 	.byte	0x04, 0x1c
        /*007a*/ 	.short	(.L_23 - .L_22)


	//   ....[0]....
.L_22:
        /*007c*/ 	.word	0x000000a0


	//   ....[1]....
        /*0080*/ 	.word	0x00000ac0


	//----- nvinfo : EIATTR_CRS_STACK_SIZE
	.align		4
.L_23:
        /*0084*/ 	.byte	0x04, 0x1e
        /*0086*/ 	.short	(.L_25 - .L_24)
.L_24:
        /*0088*/ 	.word	0x00000000


	//----- nvinfo : EIATTR_CBANK_PARAM_SIZE
	.align		4
.L_25:
        /*008c*/ 	.byte	0x03, 0x19
        /*008e*/ 	.short	0x0020


	//----- nvinfo : EIATTR_PARAM_CBANK
	.align		4
        /*0090*/ 	.byte	0x04, 0x0a
        /*0092*/ 	.short	(.L_27 - .L_26)
	.align		4
.L_26:
        /*0094*/ 	.word	index@(.nv.constant0._Z28forward_avgpool_layer_kerneliiiiPfS_)
        /*0098*/ 	.short	0x0380
        /*009a*/ 	.short	0x0020


	//----- nvinfo : EIATTR_SW_WAR
	.align		4
.L_27:
        /*009c*/ 	.byte	0x04, 0x36
        /*009e*/ 	.short	(.L_29 - .L_28)
.L_28:
        /*00a0*/ 	.word	0x00000008
.L_29:


//--------------------- .nv.callgraph             --------------------------
	.section	.nv.callgraph,"",@"SHT_CUDA_CALLGRAPH"
	.align	4
	.sectionentsize	8
	.align		4
        /*0000*/ 	.word	0x00000000
	.align		4
        /*0004*/ 	.word	0xffffffff
	.align		4
        /*0008*/ 	.word	0x00000000
	.align		4
        /*000c*/ 	.word	0xfffffffe
	.align		4
        /*0010*/ 	.word	0x00000000
	.align		4
        /*0014*/ 	.word	0xfffffffd
	.align		4
        /*0018*/ 	.word	0x00000000
	.align		4
        /*001c*/ 	.word	0xfffffffc


//--------------------- .text._Z28forward_avgpool_layer_kerneliiiiPfS_ --------------------------
	.section	.text._Z28forward_avgpool_layer_kerneliiiiPfS_,"ax",@progbits
	.align	128
        .global         _Z28forward_avgpool_layer_kerneliiiiPfS_
        .type           _Z28forward_avgpool_layer_kerneliiiiPfS_,@function
        .size           _Z28forward_avgpool_layer_kerneliiiiPfS_,(.L_x_20 - _Z28forward_avgpool_layer_kerneliiiiPfS_)
        .other          _Z28forward_avgpool_layer_kerneliiiiPfS_,@"STO_CUDA_ENTRY STV_DEFAULT"
_Z28forward_avgpool_layer_kerneliiiiPfS_:
.text._Z28forward_avgpool_layer_kerneliiiiPfS_:
[----:B------:R-:W-:Y:S01]  /*0000*/  LDC R1, c[0x0][0x37c] ;  /* 0x0000df00ff017b82 */ /* 0x000fe20000000800 */
[----:B------:R-:W0:Y:S07]  /*0010*/  S2R R0, SR_TID.X ;  /* 0x0000000000007919 */ /* 0x000e2e0000002100 */
[----:B------:R-:W-:Y:S01]  /*0020*/  S2UR UR4, SR_CTAID.X ;  /* 0x00000000000479c3 */ /* 0x000fe20000002500 */
[----:B------:R-:W1:Y:S01]  /*0030*/  LDCU UR6, c[0x0][0x370] ;  /* 0x00006e00ff0677ac */ /* 0x000e620008000800 */
[----:B------:R-:W2:Y:S06]  /*0040*/  LDCU UR7, c[0x0][0x380] ;  /* 0x00007000ff0777ac */ /* 0x000eac0008000800 */
[----:B------:R-:W1:Y:S08]  /*0050*/  S2UR UR5, SR_CTAID.Y ;  /* 0x00000000000579c3 */ /* 0x000e700000002600 */
[----:B------:R-:W0:Y:S01]  /*0060*/  LDC R3, c[0x0][0x360] ;  /* 0x0000d800ff037b82 */ /* 0x000e220000000800 */
[----:B-1----:R-:W-:-:S06]  /*0070*/  UIMAD UR4, UR5, UR6, UR4 ;  /* 0x00000006050472a4 */ /* 0x002fcc000f8e0204 */
[----:B0-----:R-:W-:-:S05]  /*0080*/  IMAD R3, R3, UR4, R0 ;  /* 0x0000000403037c24 */ /* 0x001fca000f8e0200 */
[----:B--2---:R-:W-:-:S13]  /*0090*/  ISETP.GE.AND P0, PT, R3, UR7, PT ;  /* 0x0000000703007c0c */ /* 0x004fda000bf06270 */
[----:B------:R-:W-:Y:S05]  /*00a0*/  @P0 EXIT ;  /* 0x000000000000094d */ /* 0x000fea0003800000 */
[----:B------:R-:W0:Y:S01]  /*00b0*/  LDC.64 R4, c[0x0][0x398] ;  /* 0x0000e600ff047b82 */ /* 0x000e220000000a00 */
[----:B------:R-:W1:Y:S01]  /*00c0*/  LDCU.64 UR10, c[0x0][0x358] ;  /* 0x00006b00ff0a77ac */ /* 0x000e620008000a00 */
[----:B------:R-:W-:Y:S01]  /*00d0*/  HFMA2 R7, -RZ, RZ, 0, 0 ;  /* 0x00000000ff077431 */ /* 0x000fe200000001ff */
[----:B------:R-:W2:Y:S01]  /*00e0*/  LDCU UR5, c[0x0][0x388] ;  /* 0x00007100ff0577ac */ /* 0x000ea20008000800 */
[----:B------:R-:W2:Y:S01]  /*00f0*/  LDCU UR4, c[0x0][0x384] ;  /* 0x00007080ff0477ac */ /* 0x000ea20008000800 */
[----:B0-----:R-:W-:Y:S01]  /*0100*/  IMAD.WIDE R4, R3, 0x4, R4 ;  /* 0x0000000403047825 */ /* 0x001fe200078e0204 */
[----:B--2---:R-:W-:-:S04]  /*0110*/  UIMAD UR5, UR5, UR4, URZ ;  /* 0x00000004050572a4 */ /* 0x004fc8000f8e02ff */
[----:B-1----:R0:W-:Y:S01]  /*0120*/  STG.E desc[UR10][R4.64], RZ ;  /* 0x000000ff04007986 */ /* 0x0021e2000c10190a */
[----:B------:R-:W-:-:S09]  /*0130*/  UISETP.GE.AND UP0, UPT, UR5, 0x1, UPT ;  /* 0x000000010500788c */ /* 0x000fd2000bf06270 */
[----:B0-----:R-:W-:Y:S05]  /*0140*/  BRA.U !UP0, `(.L_x_0) ;  /* 0x00000009081c7547 */ /* 0x001fea000b800000 */
[----:B------:R-:W-:Y:S02]  /*0150*/  UISETP.GE.U32.AND UP1, UPT, UR5, 0x10, UPT ;  /* 0x000000100500788c */ /* 0x000fe4000bf26070 */
[----:B------:R-:W-:Y:S01]  /*0160*/  IMAD R0, R3, UR5, RZ ;  /* 0x0000000503007c24 */ /* 0x000fe2000f8e02ff */
[----:B------:R-:W-:Y:S01]  /*0170*/  ULOP3.LUT UR8, UR5, 0xf, URZ, 0xc0, !UPT ;  /* 0x0000000f05087892 */ /* 0x000fe2000f8ec0ff */
[----:B------:R-:W-:Y:S01]  /*0180*/  IMAD.MOV.U32 R7, RZ, RZ, RZ ;  /* 0x000000ffff077224 */ /* 0x000fe200078e00ff */
[----:B------:R-:W-:Y:S02]  /*0190*/  UMOV UR4, URZ ;  /* 0x000000ff00047c82 */ /* 0x000fe40008000000 */
[----:B------:R-:W-:Y:S02]  /*01a0*/  UISETP.NE.AND UP0, UPT, UR8, URZ, UPT ;  /* 0x000000ff0800728c */ /* 0x000fe4000bf05270 */
[----:B------:R-:W-:Y:S09]  /*01b0*/  BRA.U !UP1, `(.L_x_1) ;  /* 0x0000000109f87547 */ /* 0x000ff2000b800000 */
[----:B------:R-:W0:Y:S01]  /*01c0*/  LDCU.64 UR6, c[0x0][0x390] ;  /* 0x00007200ff0677ac */ /* 0x000e220008000a00 */
[----:B------:R-:W-:Y:S01]  /*01d0*/  MOV R7, RZ ;  /* 0x000000ff00077202 */ /* 0x000fe20000000f00 */
[----:B------:R-:W-:Y:S01]  /*01e0*/  IMAD.MOV.U32 R6, RZ, RZ, R0 ;  /* 0x000000ffff067224 */ /* 0x000fe200078e0000 */
[----:B------:R-:W-:-:S04]  /*01f0*/  ULOP3.LUT UR4, UR5, 0x7ffffff0, URZ, 0xc0, !UPT ;  /* 0x7ffffff005047892 */ /* 0x000fc8000f8ec0ff */
[----:B------:R-:W-:Y:S02]  /*0200*/  UIADD3 UR9, UPT, UPT, -UR4, URZ, URZ ;  /* 0x000000ff04097290 */ /* 0x000fe4000fffe1ff */
[----:B0-----:R-:W-:-:S04]  /*0210*/  UIADD3 UR6, UP1, UPT, UR6, 0x20, URZ ;  /* 0x0000002006067890 */ /* 0x001fc8000ff3e0ff */
[----:B------:R-:W-:-:S12]  /*0220*/  UIADD3.X UR7, UPT, UPT, URZ, UR7, URZ, UP1, !UPT ;  /* 0x00000007ff077290 */ /* 0x000fd80008ffe4ff */
.L_x_2:
[----:B------:R-:W-:Y:S01]  /*0230*/  MOV R2, UR6 ;  /* 0x0000000600027c02 */ /* 0x000fe20008000f00 */
[----:B------:R-:W-:-:S04]  /*0240*/  IMAD.U32 R3, RZ, RZ, UR7 ;  /* 0x00000007ff037e24 */ /* 0x000fc8000f8e00ff */
[----:B------:R-:W-:-:S05]  /*0250*/  IMAD.WIDE R2, R6, 0x4, R2 ;  /* 0x0000000406027825 */ /* 0x000fca00078e0202 */
[----:B--2---:R-:W2:Y:S02]  /*0260*/  LDG.E R8, desc[UR10][R2.64+-0x20] ;  /* 0xffffe00a02087981 */ /* 0x004ea4000c1e1900 */
[----:B--2---:R-:W-:-:S05]  /*0270*/  FADD R7, R8, R7 ;  /* 0x0000000708077221 */ /* 0x004fca0000000000 */
[----:B------:R0:W-:Y:S04]  /*0280*/  STG.E desc[UR10][R4.64], R7 ;  /* 0x0000000704007986 */ /* 0x0001e8000c10190a */
[----:B------:R-:W2:Y:S02]  /*0290*/  LDG.E R8, desc[UR10][R2.64+-0x1c] ;  /* 0xffffe40a02087981 */ /* 0x000ea4000c1e1900 */
[----:B--2---:R-:W-:-:S05]  /*02a0*/  FADD R9, R7, R8 ;  /* 0x0000000807097221 */ /* 0x004fca0000000000 */
[----:B------:R1:W-:Y:S04]  /*02b0*/  STG.E desc[UR10][R4.64], R9 ;  /* 0x0000000904007986 */ /* 0x0003e8000c10190a */
[----:B------:R-:W2:Y:S02]  /*02c0*/  LDG.E R8, desc[UR10][R2.64+-0x18] ;  /* 0xffffe80a02087981 */ /* 0x000ea4000c1e1900 */
[----:B--2---:R-:W-:-:S05]  /*02d0*/  FADD R11, R9, R8 ;  /* 0x00000008090b7221 */ /* 0x004fca0000000000 */
[----:B------:R2:W-:Y:S04]  /*02e0*/  STG.E desc[UR10][R4.64], R11 ;  /* 0x0000000b04007986 */ /* 0x0005e8000c10190a */
[----:B------:R-:W3:Y:S02]  /*02f0*/  LDG.E R8, desc[UR10][R2.64+-0x14] ;  /* 0xffffec0a02087981 */ /* 0x000ee4000c1e1900 */
[----:B---3--:R-:W-:-:S05]  /*0300*/  FADD R13, R11, R8 ;  /* 0x000000080b0d7221 */ /* 0x008fca0000000000 */
[----:B------:R3:W-:Y:S04]  /*0310*/  STG.E desc[UR10][R4.64], R13 ;  /* 0x0000000d04007986 */ /* 0x0007e8000c10190a */
[----:B------:R-:W0:Y:S02]  /*0320*/  LDG.E R8, desc[UR10][R2.64+-0x10] ;  /* 0xfffff00a02087981 */ /* 0x000e24000c1e1900 */
[----:B0-----:R-:W-:-:S05]  /*0330*/  FADD R7, R13, R8 ;  /* 0x000000080d077221 */ /* 0x001fca0000000000 */
[----:B------:R0:W-:Y:S04]  /*0340*/  STG.E desc[UR10][R4.64], R7 ;  /* 0x0000000704007986 */ /* 0x0001e8000c10190a */
[----:B------:R-:W1:Y:S02]  /*0350*/  LDG.E R8, desc[UR10][R2.64+-0xc] ;  /* 0xfffff40a02087981 */ /* 0x000e64000c1e1900 */
[----:B-1----:R-:W-:-:S05]  /*0360*/  FADD R9, R7, R8 ;  /* 0x0000000807097221 */ /* 0x002fca0000000000 */
        /* <DEDUP_REMOVED lines=9> */
[----:B------:R-:W-:Y:S04]  /*0400*/  STG.E desc[UR10][R4.64], R7 ;  /* 0x0000000704007986 */ /* 0x000fe8000c10190a */
        /* <DEDUP_REMOVED lines=18> */
[----:B------:R-:W3:Y:S01]  /*0530*/  LDG.E R8, desc[UR10][R2.64+0x1c] ;  /* 0x00001c0a02087981 */ /* 0x000ee2000c1e1900 */
[----:B------:R-:W-:Y:S01]  /*0540*/  UIADD3 UR9, UPT, UPT, UR9, 0x10, URZ ;  /* 0x0000001009097890 */ /* 0x000fe2000fffe0ff */
[----:B------:R-:W-:-:S03]  /*0550*/  IADD3 R6, PT, PT, R6, 0x10, RZ ;  /* 0x0000001006067810 */ /* 0x000fc60007ffe0ff */
[----:B------:R-:W-:Y:S01]  /*0560*/  UISETP.NE.AND UP1, UPT, UR9, URZ, UPT ;  /* 0x000000ff0900728c */ /* 0x000fe2000bf25270 */
[----:B---3--:R-:W-:-:S05]  /*0570*/  FADD R7, R11, R8 ;  /* 0x000000080b077221 */ /* 0x008fca0000000000 */
[----:B------:R2:W-:Y:S03]  /*0580*/  STG.E desc[UR10][R4.64], R7 ;  /* 0x0000000704007986 */ /* 0x0005e6000c10190a */
[----:B------:R-:W-:Y:S05]  /*0590*/  BRA.U UP1, `(.L_x_2) ;  /* 0xfffffffd01247547 */ /* 0x000fea000b83ffff */
.L_x_1:
[----:B------:R-:W-:Y:S05]  /*05a0*/  BRA.U !UP0, `(.L_x_0) ;  /* 0x0000000508047547 */ /* 0x000fea000b800000 */
[----:B------:R-:W-:Y:S02]  /*05b0*/  UISETP.GE.U32.AND UP0, UPT, UR8, 0x8, UPT ;  /* 0x000000080800788c */ /* 0x000fe4000bf06070 */
[----:B------:R-:W-:-:S04]  /*05c0*/  ULOP3.LUT UR7, UR5, 0x7, URZ, 0xc0, !UPT ;  /* 0x0000000705077892 */ /* 0x000fc8000f8ec0ff */
[----:B------:R-:W-:-:S03]  /*05d0*/  UISETP.NE.AND UP1, UPT, UR7, URZ, UPT ;  /* 0x000000ff0700728c */ /* 0x000fc6000bf25270 */
[----:B------:R-:W-:Y:S08]  /*05e0*/  BRA.U !UP0, `(.L_x_3) ;  /* 0x0000000108707547 */ /* 0x000ff0000b800000 */
[----:B------:R-:W0:Y:S01]  /*05f0*/  LDC.64 R2, c[0x0][0x390] ;  /* 0x0000e400ff027b82 */ /* 0x000e220000000a00 */
[----:B--2---:R-:W-:-:S04]  /*0600*/  VIADD R9, R0, UR4 ;  /* 0x0000000400097c36 */ /* 0x004fc80008000000 */
[----:B0-----:R-:W-:-:S05]  /*0610*/  IMAD.WIDE R2, R9, 0x4, R2 ;  /* 0x0000000409027825 */ /* 0x001fca00078e0202 */
[----:B------:R-:W2:Y:S02]  /*0620*/  LDG.E R6, desc[UR10][R2.64] ;  /* 0x0000000a02067981 */ /* 0x000ea4000c1e1900 */
[----:B--2---:R-:W-:-:S05]  /*0630*/  FADD R7, R7, R6 ;  /* 0x0000000607077221 */ /* 0x004fca0000000000 */
[----:B------:R-:W-:Y:S04]  /*0640*/  STG.E desc[UR10][R4.64], R7 ;  /* 0x0000000704007986 */ /* 0x000fe8000c10190a */
[----:B------:R-:W2:Y:S02]  /*0650*/  LDG.E R6, desc[UR10][R2.64+0x4] ;  /* 0x0000040a02067981 */ /* 0x000ea4000c1e1900 */
        /* <DEDUP_REMOVED lines=11> */
[----:B------:R-:W0:Y:S02]  /*0710*/  LDG.E R6, desc[UR10][R2.64+0x14] ;  /* 0x0000140a02067981 */ /* 0x000e24000c1e1900 */
[----:B0-----:R-:W-:-:S05]  /*0720*/  FADD R9, R15, R6 ;  /* 0x000000060f097221 */ /* 0x001fca0000000000 */
[----:B------:R3:W-:Y:S04]  /*0730*/  STG.E desc[UR10][R4.64], R9 ;  /* 0x0000000904007986 */ /* 0x0007e8000c10190a */
[----:B------:R-:W1:Y:S02]  /*0740*/  LDG.E R6, desc[UR10][R2.64+0x18] ;  /* 0x0000180a02067981 */ /* 0x000e64000c1e1900 */
[----:B-1----:R-:W-:-:S05]  /*0750*/  FADD R11, R9, R6 ;  /* 0x00000006090b7221 */ /* 0x002fca0000000000 */
[----:B------:R3:W-:Y:S04]  /*0760*/  STG.E desc[UR10][R4.64], R11 ;  /* 0x0000000b04007986 */ /* 0x0007e8000c10190a */
[----:B------:R-:W2:Y:S01]  /*0770*/  LDG.E R6, desc[UR10][R2.64+0x1c] ;  /* 0x00001c0a02067981 */ /* 0x000ea2000c1e1900 */
[----:B------:R-:W-:Y:S01]  /*0780*/  UIADD3 UR4, UPT, UPT, UR4, 0x8, URZ ;  /* 0x0000000804047890 */ /* 0x000fe2000fffe0ff */
[----:B--2---:R-:W-:-:S05]  /*0790*/  FADD R7, R11, R6 ;  /* 0x000000060b077221 */ /* 0x004fca0000000000 */
[----:B------:R3:W-:Y:S06]  /*07a0*/  STG.E desc[UR10][R4.64], R7 ;  /* 0x0000000704007986 */ /* 0x0007ec000c10190a */
.L_x_3:
[----:B------:R-:W-:Y:S05]  /*07b0*/  BRA.U !UP1, `(.L_x_0) ;  /* 0x0000000109807547 */ /* 0x000fea000b800000 */
[----:B------:R-:W-:Y:S02]  /*07c0*/  UISETP.GE.U32.AND UP0, UPT, UR7, 0x4, UPT ;  /* 0x000000040700788c */ /* 0x000fe4000bf06070 */
[----:B------:R-:W-:-:S04]  /*07d0*/  ULOP3.LUT UR6, UR5, 0x3, URZ, 0xc0, !UPT ;  /* 0x0000000305067892 */ /* 0x000fc8000f8ec0ff */
[----:B------:R-:W-:-:S03]  /*07e0*/  UISETP.NE.AND UP1, UPT, UR6, URZ, UPT ;  /* 0x000000ff0600728c */ /* 0x000fc6000bf25270 */
[----:B------:R-:W-:Y:S08]  /*07f0*/  BRA.U !UP0, `(.L_x_4) ;  /* 0x0000000108407547 */ /* 0x000ff0000b800000 */
[----:B------:R-:W0:Y:S01]  /*0800*/  LDC.64 R2, c[0x0][0x390] ;  /* 0x0000e400ff027b82 */ /* 0x000e220000000a00 */
[----:B--23--:R-:W-:-:S05]  /*0810*/  IADD3 R9, PT, PT, R0, UR4, RZ ;  /* 0x0000000400097c10 */ /* 0x00cfca000fffe0ff */
[----:B0-----:R-:W-:-:S05]  /*0820*/  IMAD.WIDE R2, R9, 0x4, R2 ;  /* 0x0000000409027825 */ /* 0x001fca00078e0202 */
        /* <DEDUP_REMOVED lines=9> */
[----:B------:R-:W2:Y:S01]  /*08c0*/  LDG.E R6, desc[UR10][R2.64+0xc] ;  /* 0x00000c0a02067981 */ /* 0x000ea2000c1e1900 */
[----:B------:R-:W-:Y:S01]  /*08d0*/  UIADD3 UR4, UPT, UPT, UR4, 0x4, URZ ;  /* 0x0000000404047890 */ /* 0x000fe2000fffe0ff */
[----:B--2---:R-:W-:-:S05]  /*08e0*/  FADD R7, R13, R6 ;  /* 0x000000060d077221 */ /* 0x004fca0000000000 */
[----:B------:R0:W-:Y:S06]  /*08f0*/  STG.E desc[UR10][R4.64], R7 ;  /* 0x0000000704007986 */ /* 0x0001ec000c10190a */
.L_x_4:
[----:B------:R-:W-:Y:S05]  /*0900*/  BRA.U !UP1, `(.L_x_0) ;  /* 0x00000001092c7547 */ /* 0x000fea000b800000 */
[----:B0-23--:R-:W0:Y:S01]  /*0910*/  LDC.64 R8, c[0x0][0x390] ;  /* 0x0000e400ff087b82 */ /* 0x00de220000000a00 */
[----:B------:R-:W-:Y:S01]  /*0920*/  VIADD R11, R0, UR4 ;  /* 0x00000004000b7c36 */ /* 0x000fe20008000000 */
[----:B------:R-:W-:-:S12]  /*0930*/  UIADD3 UR6, UPT, UPT, -UR6, URZ, URZ ;  /* 0x000000ff06067290 */ /* 0x000fd8000fffe1ff */
.L_x_5:
[----:B0-----:R-:W-:-:S06]  /*0940*/  IMAD.WIDE R2, R11, 0x4, R8 ;  /* 0x000000040b027825 */ /* 0x001fcc00078e0208 */
[----:B------:R-:W2:Y:S01]  /*0950*/  LDG.E R2, desc[UR10][R2.64] ;  /* 0x0000000a02027981 */ /* 0x000ea2000c1e1900 */
[----:B------:R-:W-:Y:S01]  /*0960*/  UIADD3 UR6, UPT, UPT, UR6, 0x1, URZ ;  /* 0x0000000106067890 */ /* 0x000fe2000fffe0ff */
[----:B------:R-:W-:-:S03]  /*0970*/  IADD3 R11, PT, PT, R11, 0x1, RZ ;  /* 0x000000010b0b7810 */ /* 0x000fc60007ffe0ff */
[----:B------:R-:W-:Y:S01]  /*0980*/  UISETP.NE.AND UP0, UPT, UR6, URZ, UPT ;  /* 0x000000ff0600728c */ /* 0x000fe2000bf05270 */
[----:B-12---:R-:W-:-:S05]  /*0990*/  FADD R7, R2, R7 ;  /* 0x0000000702077221 */ /* 0x006fca0000000000 */
[----:B------:R1:W-:Y:S03]  /*09a0*/  STG.E desc[UR10][R4.64], R7 ;  /* 0x0000000704007986 */ /* 0x0003e6000c10190a */
[----:B------:R-:W-:Y:S05]  /*09b0*/  BRA.U UP0, `(.L_x_5) ;  /* 0xfffffffd00e07547 */ /* 0x000fea000b83ffff */
.L_x_0:
[----:B------:R-:W-:Y:S01]  /*09c0*/  I2FP.F32.S32 R6, UR5 ;  /* 0x0000000500067c45 */ /* 0x000fe20008201400 */
[----:B------:R-:W-:Y:S03]  /*09d0*/  BSSY.RECONVERGENT B0, `(.L_x_6) ;  /* 0x000000d000007945 */ /* 0x000fe60003800200 */
[----:B------:R-:W4:Y:S08]  /*09e0*/  MUFU.RCP R3, R6 ;  /* 0x0000000600037308 */ /* 0x000f300000001000 */
[----:B------:R-:W5:Y:S01]  /*09f0*/  FCHK P0, R7, R6 ;  /* 0x0000000607007302 */ /* 0x000f620000000000 */
[----:B----4-:R-:W-:-:S04]  /*0a00*/  FFMA R0, -R6, R3, 1 ;  /* 0x3f80000006007423 */ /* 0x010fc80000000103 */
[----:B------:R-:W-:-:S04]  /*0a10*/  FFMA R0, R3, R0, R3 ;  /* 0x0000000003007223 */ /* 0x000fc80000000003 */
[----:B------:R-:W-:-:S04]  /*0a20*/  FFMA R3, R0, R7, RZ ;  /* 0x0000000700037223 */ /* 0x000fc800000000ff */
[----:B------:R-:W-:-:S04]  /*0a30*/  FFMA R2, -R6, R3, R7 ;  /* 0x0000000306027223 */ /* 0x000fc80000000107 */
[----:B------:R-:W-:Y:S01]  /*0a40*/  FFMA R3, R0, R2, R3 ;  /* 0x0000000200037223 */ /* 0x000fe20000000003 */
[----:B-----5:R-:W-:Y:S06]  /*0a50*/  @!P0 BRA `(.L_x_7) ;  /* 0x0000000000108947 */ /* 0x020fec0003800000 */
[----:B------:R-:W-:Y:S01]  /*0a60*/  IMAD.MOV.U32 R3, RZ, RZ, R7 ;  /* 0x000000ffff037224 */ /* 0x000fe200078e0007 */
[----:B------:R-:W-:-:S07]  /*0a70*/  MOV R2, 0xa90 ;  /* 0x00000a9000027802 */ /* 0x000fce0000000f00 */
[----:B0123--:R-:W-:Y:S05]  /*0a80*/  CALL.REL.NOINC `($__internal_0_$__cuda_sm3x_div_rn_noftz_f32_slowpath) ;  /* 0x0000000000107944 */ /* 0x00ffea0003c00000 */
[----:B------:R-:W-:-:S07]  /*0a90*/  MOV R3, R0 ;  /* 0x0000000000037202 */ /* 0x000fce0000000f00 */
.L_x_7:
[----:B------:R-:W-:Y:S05]  /*0aa0*/  BSYNC.RECONVERGENT B0 ;  /* 0x0000000000007941 */ /* 0x000fea0003800200 */
.L_x_6:
[----:B------:R-:W-:Y:S01]  /*0ab0*/  STG.E desc[UR10][R4.64], R3 ;  /* 0x0000000304007986 */ /* 0x000fe2000c10190a */
[----:B------:R-:W-:Y:S05]  /*0ac0*/  EXIT ;  /* 0x000000000000794d */ /* 0x000fea0003800000 */
        .weak           $__internal_0_$__cuda_sm3x_div_rn_noftz_f32_slowpath
        .type           $__internal_0_$__cuda_sm3x_div_rn_noftz_f32_slowpath,@function
        .size           $__internal_0_$__cuda_sm3x_div_rn_noftz_f32_slowpath,(.L_x_20 - $__internal_0_$__cuda_sm3x_div_rn_noftz_f32_slowpath)
$__internal_0_$__cuda_sm3x_div_rn_noftz_f32_slowpath:
[----:B------:R-:W-:Y:S01]  /*0ad0*/  SHF.R.U32.HI R7, RZ, 0x17, R6 ;  /* 0x00000017ff077819 */ /* 0x000fe20000011606 */
[----:B------:R-:W-:Y:S01]  /*0ae0*/  BSSY.RECONVERGENT B1, `(.L_x_8) ;  /* 0x0000063000017945 */ /* 0x000fe20003800200 */
[----:B------:R-:W-:Y:S02]  /*0af0*/  SHF.R.U32.HI R0, RZ, 0x17, R3 ;  /* 0x00000017ff007819 */ /* 0x000fe40000011603 */
[----:B------:R-:W-:Y:S02]  /*0b00*/  LOP3.LUT R7, R7, 0xff, RZ, 0xc0, !PT ;  /* 0x000000ff07077812 */ /* 0x000fe400078ec0ff */
[----:B------:R-:W-:-:S03]  /*0b10*/  LOP3.LUT R12, R0, 0xff, RZ, 0xc0, !PT ;  /* 0x000000ff000c7812 */ /* 0x000fc600078ec0ff */
[----:B------:R-:W-:Y:S01]  /*0b20*/  VIADD R9, R7, 0xffffffff ;  /* 0xffffffff07097836 */ /* 0x000fe20000000000 */
[----:B------:R-:W-:-:S04]  /*0b30*/  IADD3 R10, PT, PT, R12, -0x1, RZ ;  /* 0xffffffff0c0a7810 */ /* 0x000fc80007ffe0ff */
[----:B------:R-:W-:-:S04]  /*0b40*/  ISETP.GT.U32.AND P0, PT, R9, 0xfd, PT ;  /* 0x000000fd0900780c */ /* 0x000fc80003f04070 */
[----:B------:R-:W-:-:S13]  /*0b50*/  ISETP.GT.U32.OR P0, PT, R10, 0xfd, P0 ;  /* 0x000000fd0a00780c */ /* 0x000fda0000704470 */
[----:B------:R-:W-:Y:S01]  /*0b60*/  @!P0 IMAD.MOV.U32 R8, RZ, RZ, RZ ;  /* 0x000000ffff088224 */ /* 0x000fe200078e00ff */
[----:B------:R-:W-:Y:S06]  /*0b70*/  @!P0 BRA `(.L_x_9) ;  /* 0x0000000000608947 */ /* 0x000fec0003800000 */
[----:B------:R-:W-:Y:S02]  /*0b80*/  FSETP.GTU.FTZ.AND P0, PT, |R3|, +INF , PT ;  /* 0x7f8000000300780b */ /* 0x000fe40003f1c200 */
[----:B------:R-:W-:Y:S02]  /*0b90*/  FSETP.GTU.FTZ.AND P1, PT, |R6|, +INF , PT ;  /* 0x7f8000000600780b */ /* 0x000fe40003f3c200 */
[----:B------:R-:W-:Y:S02]  /*0ba0*/  MOV R0, R6 ;  /* 0x0000000600007202 */ /* 0x000fe40000000f00 */
[----:B------:R-:W-:-:S13]  /*0bb0*/  PLOP3.LUT P0, PT, P0, P1, PT, 0xf8, 0x8f ;  /* 0x00000000008f781c */ /* 0x000fda0000703f70 */
[----:B------:R-:W-:Y:S05]  /*0bc0*/  @P0 BRA `(.L_x_10) ;  /* 0x00000004004c0947 */ /* 0x000fea0003800000 */
[----:B------:R-:W-:-:S13]  /*0bd0*/  LOP3.LUT P0, RZ, R6, 0x7fffffff, R3, 0xc8, !PT ;  /* 0x7fffffff06ff7812 */ /* 0x000fda000780c803 */
[----:B------:R-:W-:Y:S05]  /*0be0*/  @!P0 BRA `(.L_x_11) ;  /* 0x00000004003c8947 */ /* 0x000fea0003800000 */
[C---:B------:R-:W-:Y:S02]  /*0bf0*/  FSETP.NEU.FTZ.AND P2, PT, |R3|.reuse, +INF , PT ;  /* 0x7f8000000300780b */ /* 0x040fe40003f5d200 */
[----:B------:R-:W-:Y:S02]  /*0c00*/  FSETP.NEU.FTZ.AND P1, PT, |R0|, +INF , PT ;  /* 0x7f8000000000780b */ /* 0x000fe40003f3d200 */
[----:B------:R-:W-:-:S11]  /*0c10*/  FSETP.NEU.FTZ.AND P0, PT, |R3|, +INF , PT ;  /* 0x7f8000000300780b */ /* 0x000fd60003f1d200 */
[----:B------:R-:W-:Y:S05]  /*0c20*/  @!P1 BRA !P2, `(.L_x_11) ;  /* 0x00000004002c9947 */ /* 0x000fea0005000000 */
[----:B------:R-:W-:-:S04]  /*0c30*/  LOP3.LUT P2, RZ, R3, 0x7fffffff, RZ, 0xc0, !PT ;  /* 0x7fffffff03ff7812 */ /* 0x000fc8000784c0ff */
[----:B------:R-:W-:-:S13]  /*0c40*/  PLOP3.LUT P1, PT, P1, P2, PT, 0x2f, 0xf2 ;  /* 0x0000000000f2781c */ /* 0x000fda0000f24577 */
[----:B------:R-:W-:Y:S05]  /*0c50*/  @P1 BRA `(.L_x_12) ;  /* 0x0000000400181947 */ /* 0x000fea0003800000 */
[----:B------:R-:W-:-:S04]  /*0c60*/  LOP3.LUT P1, RZ, R6, 0x7fffffff, RZ, 0xc0, !PT ;  /* 0x7fffffff06ff7812 */ /* 0x000fc8000782c0ff */
[----:B------:R-:W-:-:S13]  /*0c70*/  PLOP3.LUT P0, PT, P0, P1, PT, 0x2f, 0xf2 ;  /* 0x0000000000f2781c */ /* 0x000fda0000702577 */
[----:B------:R-:W-:Y:S05]  /*0c80*/  @P0 BRA `(.L_x_13) ;  /* 0x0000000400000947 */ /* 0x000fea0003800000 */
[----:B------:R-:W-:Y:S02]  /*0c90*/  ISETP.GE.AND P0, PT, R10, RZ, PT ;  /* 0x000000ff0a00720c */ /* 0x000fe40003f06270 */
[----:B------:R-:W-:-:S11]  /*0ca0*/  ISETP.GE.AND P1, PT, R9, RZ, PT ;  /* 0x000000ff0900720c */ /* 0x000fd60003f26270 */
[----:B------:R-:W-:Y:S01]  /*0cb0*/  @P0 MOV R8, RZ ;  /* 0x000000ff00080202 */ /* 0x000fe20000000f00 */
[----:B------:R-:W-:Y:S02]  /*0cc0*/  @!P0 IMAD.MOV.U32 R8, RZ, RZ, -0x40 ;  /* 0xffffffc0ff088424 */ /* 0x000fe400078e00ff */
[----:B------:R-:W-:Y:S01]  /*0cd0*/  @!P0 FFMA R3, R3, 1.84467440737095516160e+19, RZ ;  /* 0x5f80000003038823 */ /* 0x000fe200000000ff */
[----:B------:R-:W-:Y:S02]  /*0ce0*/  @!P1 FFMA R6, R0, 1.84467440737095516160e+19, RZ ;  /* 0x5f80000000069823 */ /* 0x000fe400000000ff */
[----:B------:R-:W-:-:S07]  /*0cf0*/  @!P1 IADD3 R8, PT, PT, R8, 0x40, RZ ;  /* 0x0000004008089810 */ /* 0x000fce0007ffe0ff */
.L_x_9:
[----:B------:R-:W-:Y:S01]  /*0d00*/  LEA R9, R7, 0xc0800000, 0x17 ;  /* 0xc080000007097811 */ /* 0x000fe200078eb8ff */
[----:B------:R-:W-:Y:S03]  /*0d10*/  BSSY.RECONVERGENT B2, `(.L_x_14) ;  /* 0x0000036000027945 */ /* 0x000fe60003800200 */
[----:B------:R-:W-:Y:S01]  /*0d20*/  IADD3 R9, PT, PT, -R9, R6, RZ ;  /* 0x0000000609097210 */ /* 0x000fe20007ffe1ff */
[----:B------:R-:W-:-:S03]  /*0d30*/  VIADD R6, R12, 0xffffff81 ;  /* 0xffffff810c067836 */ /* 0x000fc60000000000 */
[----:B------:R-:W0:Y:S01]  /*0d40*/  MUFU.RCP R10, R9 ;  /* 0x00000009000a7308 */ /* 0x000e220000001000 */
[----:B------:R-:W-:Y:S01]  /*0d50*/  FADD.FTZ R11, -R9, -RZ ;  /* 0x800000ff090b7221 */ /* 0x000fe20000010100 */
[C---:B------:R-:W-:Y:S01]  /*0d60*/  IMAD R0, R6.reuse, -0x800000, R3 ;  /* 0xff80000006007824 */ /* 0x040fe200078e0203 */
[----:B------:R-:W-:-:S04]  /*0d70*/  IADD3 R7, PT, PT, R6, 0x7f, -R7 ;  /* 0x0000007f06077810 */ /* 0x000fc80007ffe807 */
[----:B------:R-:W-:Y:S01]  /*0d80*/  IADD3 R7, PT, PT, R7, R8, RZ ;  /* 0x0000000807077210 */ /* 0x000fe20007ffe0ff */
[----:B0-----:R-:W-:-:S04]  /*0d90*/  FFMA R13, R10, R11, 1 ;  /* 0x3f8000000a0d7423 */ /* 0x001fc8000000000b */
[----:B------:R-:W-:-:S04]  /*0da0*/  FFMA R12, R10, R13, R10 ;  /* 0x0000000d0a0c7223 */ /* 0x000fc8000000000a */
[----:B------:R-:W-:-:S04]  /*0db0*/  FFMA R3, R0, R12, RZ ;  /* 0x0000000c00037223 */ /* 0x000fc800000000ff */
[----:B------:R-:W-:-:S04]  /*0dc0*/  FFMA R10, R11, R3, R0 ;  /* 0x000000030b0a7223 */ /* 0x000fc80000000000 */
[----:B------:R-:W-:-:S04]  /*0dd0*/  FFMA R13, R12, R10, R3 ;  /* 0x0000000a0c0d7223 */ /* 0x000fc80000000003 */
[----:B------:R-:W-:-:S04]  /*0de0*/  FFMA R10, R11, R13, R0 ;  /* 0x0000000d0b0a7223 */ /* 0x000fc80000000000 */
[----:B------:R-:W-:-:S05]  /*0df0*/  FFMA R0, R12, R10, R13 ;  /* 0x0000000a0c007223 */ /* 0x000fca000000000d */
[----:B------:R-:W-:-:S04]  /*0e00*/  SHF.R.U32.HI R3, RZ, 0x17, R0 ;  /* 0x00000017ff037819 */ /* 0x000fc80000011600 */
[----:B------:R-:W-:-:S04]  /*0e10*/  LOP3.LUT R3, R3, 0xff, RZ, 0xc0, !PT ;  /* 0x000000ff03037812 */ /* 0x000fc800078ec0ff */
[----:B------:R-:W-:-:S05]  /*0e20*/  IADD3 R9, PT, PT, R3, R7, RZ ;  /* 0x0000000703097210 */ /* 0x000fca0007ffe0ff */
[----:B------:R-:W-:-:S05]  /*0e30*/  VIADD R3, R9, 0xffffffff ;  /* 0xffffffff09037836 */ /* 0x000fca0000000000 */
[----:B------:R-:W-:-:S13]  /*0e40*/  ISETP.GE.U32.AND P0, PT, R3, 0xfe, PT ;  /* 0x000000fe0300780c */ /* 0x000fda0003f06070 */
[----:B------:R-:W-:Y:S05]  /*0e50*/  @!P0 BRA `(.L_x_15) ;  /* 0x0000000000808947 */ /* 0x000fea0003800000 */
[----:B------:R-:W-:-:S13]  /*0e60*/  ISETP.GT.AND P0, PT, R9, 0xfe, PT ;  /* 0x000000fe0900780c */ /* 0x000fda0003f04270 */
[----:B------:R-:W-:Y:S05]  /*0e70*/  @P0 BRA `(.L_x_16) ;  /* 0x00000000006c0947 */ /* 0x000fea0003800000 */
[----:B------:R-:W-:-:S13]  /*0e80*/  ISETP.GE.AND P0, PT, R9, 0x1, PT ;  /* 0x000000010900780c */ /* 0x000fda0003f06270 */
[----:B------:R-:W-:Y:S05]  /*0e90*/  @P0 BRA `(.L_x_17) ;  /* 0x0000000000740947 */ /* 0x000fea0003800000 */
[----:B------:R-:W-:Y:S02]  /*0ea0*/  ISETP.GE.AND P0, PT, R9, -0x18, PT ;  /* 0xffffffe80900780c */ /* 0x000fe40003f06270 */
[----:B------:R-:W-:-:S11]  /*0eb0*/  LOP3.LUT R0, R0, 0x80000000, RZ, 0xc0, !PT ;  /* 0x8000000000007812 */ /* 0x000fd600078ec0ff */
[----:B------:R-:W-:Y:S05]  /*0ec0*/  @!P0 BRA `(.L_x_17) ;  /* 0x0000000000688947 */ /* 0x000fea0003800000 */
[CCC-:B------:R-:W-:Y:S01]  /*0ed0*/  FFMA.RZ R3, R12.reuse, R10.reuse, R13.reuse ;  /* 0x0000000a0c037223 */ /* 0x1c0fe2000000c00d */
[C---:B------:R-:W-:Y:S01]  /*0ee0*/  IADD3 R8, PT, PT, R9.reuse, 0x20, RZ ;  /* 0x0000002009087810 */ /* 0x040fe20007ffe0ff */
[CCC-:B------:R-:W-:Y:S01]  /*0ef0*/  FFMA.RM R6, R12.reuse, R10.reuse, R13.reuse ;  /* 0x0000000a0c067223 */ /* 0x1c0fe2000000400d */
[----:B------:R-:W-:Y:S02]  /*0f00*/  ISETP.NE.AND P2, PT, R9, RZ, PT ;  /* 0x000000ff0900720c */ /* 0x000fe40003f45270 */
[----:B------:R-:W-:Y:S01]  /*0f10*/  LOP3.LUT R7, R3, 0x7fffff, RZ, 0xc0, !PT ;  /* 0x007fffff03077812 */ /* 0x000fe200078ec0ff */
[----:B------:R-:W-:Y:S01]  /*0f20*/  FFMA.RP R3, R12, R10, R13 ;  /* 0x0000000a0c037223 */ /* 0x000fe2000000800d */
[----:B------:R-:W-:Y:S02]  /*0f30*/  ISETP.NE.AND P1, PT, R9, RZ, PT ;  /* 0x000000ff0900720c */ /* 0x000fe40003f25270 */
[----:B------:R-:W-:Y:S02]  /*0f40*/  LOP3.LUT R7, R7, 0x800000, RZ, 0xfc, !PT ;  /* 0x0080000007077812 */ /* 0x000fe400078efcff */
[----:B------:R-:W-:-:S02]  /*0f50*/  IADD3 R9, PT, PT, -R9, RZ, RZ ;  /* 0x000000ff09097210 */ /* 0x000fc40007ffe1ff */
[----:B------:R-:W-:Y:S02]  /*0f60*/  SHF.L.U32 R8, R7, R8, RZ ;  /* 0x0000000807087219 */ /* 0x000fe400000006ff */
[----:B------:R-:W-:Y:S02]  /*0f70*/  FSETP.NEU.FTZ.AND P0, PT, R3, R6, PT ;  /* 0x000000060300720b */ /* 0x000fe40003f1d000 */
[----:B------:R-:W-:Y:S02]  /*0f80*/  SEL R6, R9, RZ, P2 ;  /* 0x000000ff09067207 */ /* 0x000fe40001000000 */
[----:B------:R-:W-:Y:S02]  /*0f90*/  ISETP.NE.AND P1, PT, R8, RZ, P1 ;  /* 0x000000ff0800720c */ /* 0x000fe40000f25270 */
[----:B------:R-:W-:Y:S02]  /*0fa0*/  SHF.R.U32.HI R6, RZ, R6, R7 ;  /* 0x00000006ff067219 */ /* 0x000fe40000011607 */
[----:B------:R-:W-:-:S02]  /*0fb0*/  PLOP3.LUT P0, PT, P0, P1, PT, 0xf8, 0x8f ;  /* 0x00000000008f781c */ /* 0x000fc40000703f70 */
[----:B------:R-:W-:Y:S02]  /*0fc0*/  SHF.R.U32.HI R8, RZ, 0x1, R6 ;  /* 0x00000001ff087819 */ /* 0x000fe40000011606 */
[----:B------:R-:W-:-:S04]  /*0fd0*/  SEL R3, RZ, 0x1, !P0 ;  /* 0x00000001ff037807 */ /* 0x000fc80004000000 */
[----:B------:R-:W-:-:S04]  /*0fe0*/  LOP3.LUT R3, R3, 0x1, R8, 0xf8, !PT ;  /* 0x0000000103037812 */ /* 0x000fc800078ef808 */
[----:B------:R-:W-:-:S05]  /*0ff0*/  LOP3.LUT R3, R3, R6, RZ, 0xc0, !PT ;  /* 0x0000000603037212 */ /* 0x000fca00078ec0ff */
[----:B------:R-:W-:-:S05]  /*1000*/  IMAD.IADD R3, R8, 0x1, R3 ;  /* 0x0000000108037824 */ /* 0x000fca00078e0203 */
[----:B------:R-:W-:Y:S01]  /*1010*/  LOP3.LUT R0, R3, R0, RZ, 0xfc, !PT ;  /* 0x0000000003007212 */ /* 0x000fe200078efcff */
[----:B------:R-:W-:Y:S06]  /*1020*/  BRA `(.L_x_17) ;  /* 0x0000000000107947 */ /* 0x000fec0003800000 */
.L_x_16:
[----:B------:R-:W-:-:S04]  /*1030*/  LOP3.LUT R0, R0, 0x80000000, RZ, 0xc0, !PT ;  /* 0x8000000000007812 */ /* 0x000fc800078ec0ff */
[----:B------:R-:W-:Y:S01]  /*1040*/  LOP3.LUT R0, R0, 0x7f800000, RZ, 0xfc, !PT ;  /* 0x7f80000000007812 */ /* 0x000fe200078efcff */
[----:B------:R-:W-:Y:S06]  /*1050*/  BRA `(.L_x_17) ;  /* 0x0000000000047947 */ /* 0x000fec0003800000 */
.L_x_15:
[----:B------:R-:W-:-:S07]  /*1060*/  LEA R0, R7, R0, 0x17 ;  /* 0x0000000007007211 */ /* 0x000fce00078eb8ff */
.L_x_17:
[----:B------:R-:W-:Y:S05]  /*1070*/  BSYNC.RECONVERGENT B2 ;  /* 0x0000000000027941 */ /* 0x000fea0003800200 */
.L_x_14:
[----:B------:R-:W-:Y:S05]  /*1080*/  BRA `(.L_x_18) ;  /* 0x0000000000207947 */ /* 0x000fea0003800000 */
.L_x_13:
[----:B------:R-:W-:-:S04]  /*1090*/  LOP3.LUT R0, R6, 0x80000000, R3, 0x48, !PT ;  /* 0x8000000006007812 */ /* 0x000fc800078e4803 */
[----:B------:R-:W-:Y:S01]  /*10a0*/  LOP3.LUT R0, R0, 0x7f800000, RZ, 0xfc, !PT ;  /* 0x7f80000000007812 */ /* 0x000fe200078efcff */
[----:B------:R-:W-:Y:S06]  /*10b0*/  BRA `(.L_x_18) ;  /* 0x0000000000147947 */ /* 0x000fec0003800000 */
.L_x_12:
[----:B------:R-:W-:Y:S01]  /*10c0*/  LOP3.LUT R0, R6, 0x80000000, R3, 0x48, !PT ;  /* 0x8000000006007812 */ /* 0x000fe200078e4803 */
[----:B------:R-:W-:Y:S06]  /*10d0*/  BRA `(.L_x_18) ;  /* 0x00000000000c7947 */ /* 0x000fec0003800000 */
.L_x_11:
[----:B------:R-:W0:Y:S01]  /*10e0*/  MUFU.RSQ R0, -QNAN ;  /* 0xffc0000000007908 */ /* 0x000e220000001400 */
[----:B------:R-:W-:Y:S05]  /*10f0*/  BRA `(.L_x_18) ;  /* 0x0000000000047947 */ /* 0x000fea0003800000 */
.L_x_10:
[----:B------:R-:W-:-:S07]  /*1100*/  FADD.FTZ R0, R3, R0 ;  /* 0x0000000003007221 */ /* 0x000fce0000010000 */
.L_x_18:
[----:B------:R-:W-:Y:S05]  /*1110*/  BSYNC.RECONVERGENT B1 ;  /* 0x0000000000017941 */ /* 0x000fea0003800200 */
.L_x_8:
[----:B------:R-:W-:-:S04]  /*1120*/  HFMA2 R3, -RZ, RZ, 0, 0 ;  /* 0x00000000ff037431 */ /* 0x000fc800000001ff */
[----:B0-----:R-:W-:Y:S05]  /*1130*/  RET.REL.NODEC R2 `(_Z28forward_avgpool_layer_kerneliiiiPfS_) ;  /* 0xffffffec02b07950 */ /* 0x001fea0003c3ffff */
.L_x_19:
[----:B------:R-:W-:-:S00]  /*1140*/  BRA `(.L_x_19) ;  /* 0xfffffffc00fc7947 */ /* 0x000fc0000383ffff */
[----:B------:R-:W-:-:S00]  /*1150*/  NOP ;  /* 0x0000000000007918 */ /* 0x000fc00000000000 */
        /* <DEDUP_REMOVED lines=10> */
.L_x_20:


//--------------------- .nv.shared.reserved.0     --------------------------
	.section	.nv.shared.reserved.0,"aw",@nobits
	.weak		__nv_reservedSMEM_offset_0_alias
	.size		__nv_reservedSMEM_offset_0_alias, 0, 64
	.other		__nv_reservedSMEM_offset_0_alias,@"STO_CUDA_RESERVED_SHARED STV_DEFAULT"
__nv_reservedSMEM_offset_0_alias:
	.zero		0
	.zero		64


//--------------------- .nv.constant0._Z28forward_avgpool_layer_kerneliiiiPfS_ --------------------------
	.section	.nv.constant0._Z28forward_avgpool_layer_kerneliiiiPfS_,"a",@progbits
	.sectionflags	@""
	.align	4
.nv.constant0._Z28forward_avgpool_layer_kerneliiiiPfS_:
	.zero		928


//--------------------- SYMBOLS --------------------------

	.type		.nv.reservedSmem.offset0,@object
	.size		.nv.reservedSmem.offset0,0x4
